//
// Generated by NVIDIA NVVM Compiler
//
// Compiler Build ID: CL-36424714
// Cuda compilation tools, release 13.0, V13.0.88
// Based on NVVM 20.0.0
//

.version 9.0
.target sm_100
.address_size 64

	// .globl	_Z9mergeSortPiS_i

.visible .entry _Z9mergeSortPiS_i(
	.param .u64 .ptr .align 1 _Z9mergeSortPiS_i_param_0,
	.param .u64 .ptr .align 1 _Z9mergeSortPiS_i_param_1,
	.param .u32 _Z9mergeSortPiS_i_param_2
)
{
	.reg .pred 	%p<24>;
	.reg .b32 	%r<92>;
	.reg .b64 	%rd<26>;

	ld.param.u64 	%rd5, [_Z9mergeSortPiS_i_param_0];
	ld.param.u64 	%rd6, [_Z9mergeSortPiS_i_param_1];
	ld.param.u32 	%r41, [_Z9mergeSortPiS_i_param_2];
	cvta.to.global.u64 	%rd1, %rd6;
	cvta.to.global.u64 	%rd2, %rd5;
	mov.u32 	%r42, %tid.x;
	mov.u32 	%r43, %ctaid.x;
	mov.u32 	%r44, %ntid.x;
	mad.lo.s32 	%r45, %r43, %r44, %r42;
	mul.lo.s32 	%r1, %r41, %r45;
	setp.lt.s32 	%p1, %r41, 2;
	@%p1 bra 	$L__BB0_19;
	add.s32 	%r2, %r41, -1;
	mov.b32 	%r75, 1;
$L__BB0_2:
	setp.ge.s32 	%p2, %r1, %r2;
	@%p2 bra 	$L__BB0_18;
	add.s32 	%r4, %r75, -1;
	mov.u32 	%r76, %r1;
$L__BB0_4:
	mov.u32 	%r91, %r76;
	add.s32 	%r6, %r91, %r75;
	add.s32 	%r76, %r6, %r75;
	add.s32 	%r47, %r76, -1;
	min.s32 	%r8, %r47, %r2;
	setp.gt.s32 	%p3, %r6, %r8;
	@%p3 bra 	$L__BB0_17;
	setp.lt.s32 	%p4, %r4, 0;
	add.s32 	%r49, %r4, %r91;
	sub.s32 	%r9, %r8, %r49;
	setp.lt.s32 	%p5, %r9, 1;
	mov.b32 	%r85, 0;
	or.pred  	%p6, %p4, %p5;
	mov.u32 	%r84, %r85;
	mov.u32 	%r83, %r91;
	@%p6 bra 	$L__BB0_8;
	mov.b32 	%r84, 0;
	mov.u32 	%r83, %r91;
	mov.u32 	%r85, %r84;
$L__BB0_7:
	mul.wide.s32 	%rd7, %r83, 4;
	add.s64 	%rd8, %rd1, %rd7;
	add.s32 	%r51, %r85, %r91;
	mul.wide.s32 	%rd9, %r51, 4;
	add.s64 	%rd10, %rd2, %rd9;
	ld.global.u32 	%r52, [%rd10];
	add.s32 	%r54, %r84, %r6;
	mul.wide.s32 	%rd11, %r54, 4;
	add.s64 	%rd12, %rd2, %rd11;
	ld.global.u32 	%r55, [%rd12];
	setp.gt.s32 	%p7, %r52, %r55;
	setp.le.s32 	%p8, %r52, %r55;
	selp.u32 	%r57, 1, 0, %p8;
	add.s32 	%r85, %r85, %r57;
	selp.u32 	%r58, 1, 0, %p7;
	add.s32 	%r84, %r84, %r58;
	min.s32 	%r59, %r52, %r55;
	st.global.u32 	[%rd8], %r59;
	add.s32 	%r83, %r83, 1;
	setp.le.s32 	%p9, %r85, %r4;
	setp.lt.s32 	%p10, %r84, %r9;
	and.pred  	%p11, %p9, %p10;
	@%p11 bra 	$L__BB0_7;
$L__BB0_8:
	setp.gt.s32 	%p12, %r85, %r4;
	mov.u32 	%r82, %r83;
	@%p12 bra 	$L__BB0_14;
	sub.s32 	%r61, %r75, %r85;
	and.b32  	%r13, %r61, 3;
	setp.eq.s32 	%p13, %r13, 0;
	mov.u32 	%r82, %r83;
	mov.u32 	%r81, %r85;
	@%p13 bra 	$L__BB0_13;
	add.s32 	%r81, %r85, 1;
	add.s32 	%r62, %r85, %r91;
	mul.wide.s32 	%rd13, %r62, 4;
	add.s64 	%rd3, %rd2, %rd13;
	ld.global.u32 	%r63, [%rd3];
	add.s32 	%r82, %r83, 1;
	mul.wide.s32 	%rd14, %r83, 4;
	add.s64 	%rd4, %rd1, %rd14;
	st.global.u32 	[%rd4], %r63;
	setp.eq.s32 	%p14, %r13, 1;
	@%p14 bra 	$L__BB0_13;
	add.s32 	%r81, %r85, 2;
	ld.global.u32 	%r64, [%rd3+4];
	add.s32 	%r82, %r83, 2;
	st.global.u32 	[%rd4+4], %r64;
	setp.eq.s32 	%p15, %r13, 2;
	@%p15 bra 	$L__BB0_13;
	add.s32 	%r81, %r85, 3;
	ld.global.u32 	%r65, [%rd3+8];
	add.s32 	%r82, %r83, 3;
	st.global.u32 	[%rd4+8], %r65;
$L__BB0_13:
	sub.s32 	%r66, %r85, %r75;
	setp.gt.u32 	%p16, %r66, -4;
	@%p16 bra 	$L__BB0_14;
	bra.uni 	$L__BB0_20;
$L__BB0_14:
	setp.ge.s32 	%p18, %r84, %r9;
	@%p18 bra 	$L__BB0_15;
	bra.uni 	$L__BB0_21;
$L__BB0_15:
	setp.gt.s32 	%p20, %r91, %r8;
	@%p20 bra 	$L__BB0_17;
$L__BB0_16:
	mul.wide.s32 	%rd23, %r91, 4;
	add.s64 	%rd24, %rd1, %rd23;
	ld.global.u32 	%r74, [%rd24];
	add.s64 	%rd25, %rd2, %rd23;
	st.global.u32 	[%rd25], %r74;
	add.s32 	%r39, %r91, 1;
	setp.lt.s32 	%p21, %r91, %r8;
	mov.u32 	%r91, %r39;
	@%p21 bra 	$L__BB0_16;
$L__BB0_17:
	setp.lt.s32 	%p22, %r76, %r2;
	@%p22 bra 	$L__BB0_4;
$L__BB0_18:
	shl.b32 	%r75, %r75, 1;
	setp.lt.s32 	%p23, %r75, %r41;
	@%p23 bra 	$L__BB0_2;
$L__BB0_19:
	ret;
$L__BB0_20:
	add.s32 	%r67, %r81, %r91;
	mul.wide.s32 	%rd15, %r67, 4;
	add.s64 	%rd16, %rd2, %rd15;
	ld.global.u32 	%r68, [%rd16];
	mul.wide.s32 	%rd17, %r82, 4;
	add.s64 	%rd18, %rd1, %rd17;
	st.global.u32 	[%rd18], %r68;
	ld.global.u32 	%r69, [%rd16+4];
	st.global.u32 	[%rd18+4], %r69;
	ld.global.u32 	%r70, [%rd16+8];
	st.global.u32 	[%rd18+8], %r70;
	add.s32 	%r81, %r81, 4;
	ld.global.u32 	%r71, [%rd16+12];
	add.s32 	%r82, %r82, 4;
	st.global.u32 	[%rd18+12], %r71;
	setp.eq.s32 	%p17, %r81, %r75;
	@%p17 bra 	$L__BB0_14;
	bra.uni 	$L__BB0_20;
$L__BB0_21:
	add.s32 	%r36, %r84, 1;
	add.s32 	%r72, %r84, %r6;
	mul.wide.s32 	%rd19, %r72, 4;
	add.s64 	%rd20, %rd2, %rd19;
	ld.global.u32 	%r73, [%rd20];
	add.s32 	%r37, %r82, 1;
	mul.wide.s32 	%rd21, %r82, 4;
	add.s64 	%rd22, %rd1, %rd21;
	st.global.u32 	[%rd22], %r73;
	setp.lt.s32 	%p19, %r36, %r9;
	mov.u32 	%r82, %r37;
	mov.u32 	%r84, %r36;
	@%p19 bra 	$L__BB0_21;
	bra.uni 	$L__BB0_15;

}


// ===== COMPILED SASS (sm_100) =====

	.target	sm_100

	.elftype	@"ET_EXEC"


//--------------------- .note.nv.tkinfo           --------------------------
	.section	.note.nv.tkinfo,"",@"SHT_NOTE"
	.sectionflags	@"SHF_NOTE_NV_TKINFO"
	.tkinfo
        /*0018*/ 	.word	0x00000002
        /*0030*/ 	.string	""
        /*0030*/ 	.string	"ptxas"
        /*0030*/ 	.string	"Cuda compilation tools, release 13.0, V13.0.88"
        /*0030*/ 	.string	"Build cuda_13.0.r13.0/compiler.36424714_0"
        /*0030*/ 	.string	"-arch sm_100 -m 64 "



//--------------------- .note.nv.cuinfo           --------------------------
	.section	.note.nv.cuinfo,"",@"SHT_NOTE"
	.sectionflags	@"SHF_NOTE_NV_CUINFO"
        /*0018*/ 	.short	0x0002
        /*001a*/ 	.short	0x0064
        /*001c*/ 	.short	0x0082
	.zero		2


//--------------------- .nv.info                  --------------------------
	.section	.nv.info,"",@"SHT_CUDA_INFO"
	.align	4


	//----- nvinfo : EIATTR_REGCOUNT
	.align		4
        /*0000*/ 	.byte	0x04, 0x2f
        /*0002*/ 	.short	(.L_1 - .L_0)
	.align		4
.L_0:
        /*0004*/ 	.word	index@(_Z9mergeSortPiS_i)
        /*0008*/ 	.word	0x0000001e


	//----- nvinfo : EIATTR_FRAME_SIZE
	.align		4
.L_1:
        /*000c*/ 	.byte	0x04, 0x11
        /*000e*/ 	.short	(.L_3 - .L_2)
	.align		4
.L_2:
        /*0010*/ 	.word	index@(_Z9mergeSortPiS_i)
        /*0014*/ 	.word	0x00000000


	//----- nvinfo : EIATTR_MIN_STACK_SIZE
	.align		4
.L_3:
        /*0018*/ 	.byte	0x04, 0x12
        /*001a*/ 	.short	(.L_5 - .L_4)
	.align		4
.L_4:
        /*001c*/ 	.word	index@(_Z9mergeSortPiS_i)
        /*0020*/ 	.word	0x00000000
.L_5:


//--------------------- .nv.compat                --------------------------
	.section	.nv.compat,"",@"SHT_CUDA_COMPAT_INFO"
	.align	4
        /*0000*/ 	.byte	0x02, 0x09, 0x00, 0x00, 0x02, 0x02, 0x01, 0x00, 0x02, 0x05, 0x05, 0x00, 0x03, 0x07, 0x01, 0x01
        /*0010*/ 	.byte	0x02, 0x03, 0x00, 0x00, 0x02, 0x06, 0x01, 0x00, 0x04, 0x0b, 0x08, 0x00, 0x09, 0x00, 0x00, 0x00
        /*0020*/ 	.byte	0x00, 0x00, 0x00, 0x00


//--------------------- .nv.info._Z9mergeSortPiS_i --------------------------
	.section	.nv.info._Z9mergeSortPiS_i,"",@"SHT_CUDA_INFO"
	.sectionflags	@""
	.align	4


	//----- nvinfo : EIATTR_CUDA_API_VERSION
	.align		4
        /*0000*/ 	.byte	0x04, 0x37
        /*0002*/ 	.short	(.L_7 - .L_6)
.L_6:
        /*0004*/ 	.word	0x00000082


	//----- nvinfo : EIATTR_KPARAM_INFO
	.align		4
.L_7:
        /*0008*/ 	.byte	0x04, 0x17
        /*000a*/ 	.short	(.L_9 - .L_8)
.L_8:
        /*000c*/ 	.word	0x00000000
        /*0010*/ 	.short	0x0002
        /*0012*/ 	.short	0x0010
        /*0014*/ 	.byte	0x00, 0xf0, 0x11, 0x00


	//----- nvinfo : EIATTR_KPARAM_INFO
	.align		4
.L_9:
        /*0018*/ 	.byte	0x04, 0x17
        /*001a*/ 	.short	(.L_11 - .L_10)
.L_10:
        /*001c*/ 	.word	0x00000000
        /*0020*/ 	.short	0x0001
        /*0022*/ 	.short	0x0008
        /*0024*/ 	.byte	0x00, 0xf5, 0x21, 0x00


	//----- nvinfo : EIATTR_KPARAM_INFO
	.align		4
.L_11:
        /*0028*/ 	.byte	0x04, 0x17
        /*002a*/ 	.short	(.L_13 - .L_12)
.L_12:
        /*002c*/ 	.word	0x00000000
        /*0030*/ 	.short	0x0000
        /*0032*/ 	.short	0x0000
        /*0034*/ 	.byte	0x00, 0xf5, 0x21, 0x00


	//----- nvinfo : EIATTR_SPARSE_MMA_MASK
	.align		4
.L_13:
        /*0038*/ 	.byte	0x03, 0x50
        /*003a*/ 	.short	0x0000


	//----- nvinfo : EIATTR_MAXREG_COUNT
	.align		4
        /*003c*/ 	.byte	0x03, 0x1b
        /*003e*/ 	.short	0x00ff


	//----- nvinfo : EIATTR_MERCURY_ISA_VERSION
	.align		4
        /*0040*/ 	.byte	0x03, 0x5f
        /*0042*/ 	.short	0x0101


	//----- nvinfo : EIATTR_VRC_CTA_INIT_COUNT
	.align		4
        /*0044*/ 	.byte	0x02, 0x4a
	.zero		1
	.zero		1


	//----- nvinfo : EIATTR_EXIT_INSTR_OFFSETS
	.align		4
        /*0048*/ 	.byte	0x04, 0x1c
        /*004a*/ 	.short	(.L_15 - .L_14)


	//   ....[0]....
.L_14:
        /*004c*/ 	.word	0x00000060


	//   ....[1]....
        /*0050*/ 	.word	0x00000920


	//----- nvinfo : EIATTR_CRS_STACK_SIZE
	.align		4
.L_15:
        /*0054*/ 	.byte	0x04, 0x1e
        /*0056*/ 	.short	(.L_17 - .L_16)
.L_16:
        /*0058*/ 	.word	0x00000000


	//----- nvinfo : EIATTR_CBANK_PARAM_SIZE
	.align		4
.L_17:
        /*005c*/ 	.byte	0x03, 0x19
        /*005e*/ 	.short	0x0014


	//----- nvinfo : EIATTR_PARAM_CBANK
	.align		4
        /*0060*/ 	.byte	0x04, 0x0a
        /*0062*/ 	.short	(.L_19 - .L_18)
	.align		4
.L_18:
        /*0064*/ 	.word	index@(.nv.constant0._Z9mergeSortPiS_i)
        /*0068*/ 	.short	0x0380
        /*006a*/ 	.short	0x0014


	//----- nvinfo : EIATTR_SW_WAR
	.align		4
.L_19:
        /*006c*/ 	.byte	0x04, 0x36
        /*006e*/ 	.short	(.L_21 - .L_20)
.L_20:
        /*0070*/ 	.word	0x00000008
.L_21:


//--------------------- .nv.callgraph             --------------------------
	.section	.nv.callgraph,"",@"SHT_CUDA_CALLGRAPH"
	.align	4
	.sectionentsize	8
	.align		4
        /*0000*/ 	.word	0x00000000
	.align		4
        /*0004*/ 	.word	0xffffffff
	.align		4
        /*0008*/ 	.word	0x00000000
	.align		4
        /*000c*/ 	.word	0xfffffffe
	.align		4
        /*0010*/ 	.word	0x00000000
	.align		4
        /*0014*/ 	.word	0xfffffffd
	.align		4
        /*0018*/ 	.word	0x00000000
	.align		4
        /*001c*/ 	.word	0xfffffffc


//--------------------- .text._Z9mergeSortPiS_i   --------------------------
	.section	.text._Z9mergeSortPiS_i,"ax",@progbits
	.align	128
        .global         _Z9mergeSortPiS_i
        .type           _Z9mergeSortPiS_i,@function
        .size           _Z9mergeSortPiS_i,(.L_x_19 - _Z9mergeSortPiS_i)
        .other          _Z9mergeSortPiS_i,@"STO_CUDA_ENTRY STV_DEFAULT"
_Z9mergeSortPiS_i:
.text._Z9mergeSortPiS_i:
[----:B------:R-:W-:Y:S08]  /*0000*/  LDC R1, c[0x0][0x37c] ;  /* 0x0000df00ff017b82 */ /* 0x000ff00000000800 */
[----:B------:R-:W0:Y:S01]  /*0010*/  LDC R15, c[0x0][0x390] ;  /* 0x0000e400ff0f7b82 */ /* 0x000e220000000800 */
[----:B------:R-:W1:Y:S07]  /*0020*/  S2R R0, SR_TID.X ;  /* 0x0000000000007919 */ /* 0x000e6e0000002100 */
[----:B------:R-:W2:Y:S08]  /*0030*/  LDC R3, c[0x0][0x360] ;  /* 0x0000d800ff037b82 */ /* 0x000eb00000000800 */
[----:B------:R-:W3:Y:S01]  /*0040*/  S2UR UR6, SR_CTAID.X ;  /* 0x00000000000679c3 */ /* 0x000ee20000002500 */
[----:B0-----:R-:W-:-:S13]  /*0050*/  ISETP.GE.AND P0, PT, R15, 0x2, PT ;  /* 0x000000020f00780c */ /* 0x001fda0003f06270 */
[----:B-123--:R-:W-:Y:S05]  /*0060*/  @!P0 EXIT ;  /* 0x000000000000894d */ /* 0x00efea0003800000 */
[----:B------:R-:W-:Y:S01]  /*0070*/  IMAD R0, R3, UR6, R0 ;  /* 0x0000000603007c24 */ /* 0x000fe2000f8e0200 */
[----:B------:R-:W0:Y:S01]  /*0080*/  LDCU.64 UR4, c[0x0][0x358] ;  /* 0x00006b00ff0477ac */ /* 0x000e220008000a00 */
[----:B------:R-:W-:Y:S02]  /*0090*/  IMAD.MOV.U32 R14, RZ, RZ, 0x1 ;  /* 0x00000001ff0e7424 */ /* 0x000fe400078e00ff */
[----:B------:R-:W-:Y:S02]  /*00a0*/  IMAD R0, R0, R15, RZ ;  /* 0x0000000f00007224 */ /* 0x000fe400078e02ff */
[----:B------:R-:W-:-:S07]  /*00b0*/  VIADD R15, R15, 0xffffffff ;  /* 0xffffffff0f0f7836 */ /* 0x000fce0000000000 */
.L_x_17:
[----:B------:R-:W-:Y:S01]  /*00c0*/  ISETP.GE.AND P0, PT, R0, R15, PT ;  /* 0x0000000f0000720c */ /* 0x000fe20003f06270 */
[----:B------:R-:W-:-:S12]  /*00d0*/  BSSY.RECONVERGENT B1, `(.L_x_0) ;  /* 0x0000080000017945 */ /* 0x000fd80003800200 */
[----:B-1234-:R-:W-:Y:S05]  /*00e0*/  @P0 BRA `(.L_x_1) ;  /* 0x0000000400f80947 */ /* 0x01efea0003800000 */
[----:B------:R-:W-:Y:S01]  /*00f0*/  IADD3 R16, PT, PT, R14, -0x1, RZ ;  /* 0xffffffff0e107810 */ /* 0x000fe20007ffe0ff */
[----:B------:R-:W-:-:S07]  /*0100*/  IMAD.MOV.U32 R18, RZ, RZ, R0 ;  /* 0x000000ffff127224 */ /* 0x000fce00078e0000 */
.L_x_16:
[--C-:B------:R-:W-:Y:S01]  /*0110*/  IMAD.IADD R17, R18, 0x1, R14.reuse ;  /* 0x0000000112117824 */ /* 0x100fe200078e020e */
[----:B------:R-:W-:Y:S01]  /*0120*/  MOV R20, R18 ;  /* 0x0000001200147202 */ /* 0x000fe20000000f00 */
[----:B------:R-:W-:Y:S02]  /*0130*/  BSSY.RECONVERGENT B0, `(.L_x_2) ;  /* 0x0000077000007945 */ /* 0x000fe40003800200 */
[----:B------:R-:W-:-:S05]  /*0140*/  IMAD.IADD R18, R17, 0x1, R14 ;  /* 0x0000000111127824 */ /* 0x000fca00078e020e */
[----:B------:R-:W-:-:S04]  /*0150*/  VIADDMNMX R19, R18, 0xffffffff, R15, PT ;  /* 0xffffffff12137846 */ /* 0x000fc8000380010f */
[----:B------:R-:W-:-:S13]  /*0160*/  ISETP.GT.AND P0, PT, R17, R19, PT ;  /* 0x000000131100720c */ /* 0x000fda0003f04270 */
[----:B-1234-:R-:W-:Y:S05]  /*0170*/  @P0 BRA `(.L_x_3) ;  /* 0x0000000400c80947 */ /* 0x01efea0003800000 */
[--C-:B------:R-:W-:Y:S01]  /*0180*/  IADD3 R21, PT, PT, R19, -R16, -R20.reuse ;  /* 0x8000001013157210 */ /* 0x100fe20007ffe814 */
[----:B------:R-:W-:Y:S01]  /*0190*/  BSSY.RECONVERGENT B2, `(.L_x_4) ;  /* 0x0000021000027945 */ /* 0x000fe20003800200 */
[----:B------:R-:W-:Y:S02]  /*01a0*/  HFMA2 R22, -RZ, RZ, 0, 0 ;  /* 0x00000000ff167431 */ /* 0x000fe400000001ff */
[----:B------:R-:W-:Y:S01]  /*01b0*/  IMAD.MOV.U32 R25, RZ, RZ, RZ ;  /* 0x000000ffff197224 */ /* 0x000fe200078e00ff */
[----:B------:R-:W-:Y:S01]  /*01c0*/  ISETP.GE.AND P0, PT, R21, 0x1, PT ;  /* 0x000000011500780c */ /* 0x000fe20003f06270 */
[----:B------:R-:W-:-:S03]  /*01d0*/  IMAD.MOV.U32 R13, RZ, RZ, R20 ;  /* 0x000000ffff0d7224 */ /* 0x000fc600078e0014 */
[----:B------:R-:W-:-:S13]  /*01e0*/  ISETP.LT.OR P0, PT, R16, RZ, !P0 ;  /* 0x000000ff1000720c */ /* 0x000fda0004701670 */
[----:B------:R-:W-:Y:S05]  /*01f0*/  @P0 BRA `(.L_x_5) ;  /* 0x0000000000680947 */ /* 0x000fea0003800000 */
[----:B------:R-:W1:Y:S01]  /*0200*/  LDC.64 R4, c[0x0][0x380] ;  /* 0x0000e000ff047b82 */ /* 0x000e620000000a00 */
[----:B------:R-:W-:Y:S01]  /*0210*/  IMAD.MOV.U32 R22, RZ, RZ, RZ ;  /* 0x000000ffff167224 */ /* 0x000fe200078e00ff */
[----:B------:R-:W-:Y:S01]  /*0220*/  MOV R13, R20 ;  /* 0x00000014000d7202 */ /* 0x000fe20000000f00 */
[----:B------:R-:W-:-:S05]  /*0230*/  IMAD.MOV.U32 R25, RZ, RZ, RZ ;  /* 0x000000ffff197224 */ /* 0x000fca00078e00ff */
[----:B------:R-:W2:Y:S02]  /*0240*/  LDC.64 R2, c[0x0][0x388] ;  /* 0x0000e200ff027b82 */ /* 0x000ea40000000a00 */
.L_x_6:
[----:B------:R-:W-:Y:S01]  /*0250*/  IADD3 R9, PT, PT, R17, R22, RZ ;  /* 0x0000001611097210 */ /* 0x000fe20007ffe0ff */
[----:B------:R-:W-:-:S04]  /*0260*/  IMAD.IADD R7, R20, 0x1, R25 ;  /* 0x0000000114077824 */ /* 0x000fc800078e0219 */
[----:B-1----:R-:W-:-:S04]  /*0270*/  IMAD.WIDE R6, R7, 0x4, R4 ;  /* 0x0000000407067825 */ /* 0x002fc800078e0204 */
[----:B------:R-:W-:Y:S02]  /*0280*/  IMAD.WIDE R8, R9, 0x4, R4 ;  /* 0x0000000409087825 */ /* 0x000fe400078e0204 */
[----:B0-----:R-:W3:Y:S04]  /*0290*/  LDG.E R6, desc[UR4][R6.64] ;  /* 0x0000000406067981 */ /* 0x001ee8000c1e1900 */
[----:B------:R-:W3:Y:S01]  /*02a0*/  LDG.E R9, desc[UR4][R8.64] ;  /* 0x0000000408097981 */ /* 0x000ee2000c1e1900 */
[----:B--2---:R-:W-:-:S04]  /*02b0*/  IMAD.WIDE R10, R13, 0x4, R2 ;  /* 0x000000040d0a7825 */ /* 0x004fc800078e0202 */
[----:B------:R-:W-:Y:S02]  /*02c0*/  VIADD R12, R22, 0x1 ;  /* 0x00000001160c7836 */ /* 0x000fe40000000000 */
[----:B------:R-:W-:Y:S02]  /*02d0*/  VIADD R23, R25, 0x1 ;  /* 0x0000000119177836 */ /* 0x000fe40000000000 */
[----:B------:R-:W-:Y:S01]  /*02e0*/  VIADD R13, R13, 0x1 ;  /* 0x000000010d0d7836 */ /* 0x000fe20000000000 */
[CC--:B---3--:R-:W-:Y:S02]  /*02f0*/  ISETP.GT.AND P0, PT, R6.reuse, R9.reuse, PT ;  /* 0x000000090600720c */ /* 0x0c8fe40003f04270 */
[CC--:B------:R-:W-:Y:S02]  /*0300*/  ISETP.GT.AND P1, PT, R6.reuse, R9.reuse, PT ;  /* 0x000000090600720c */ /* 0x0c0fe40003f24270 */
[----:B------:R-:W-:-:S05]  /*0310*/  VIMNMX R27, PT, PT, R6, R9, PT ;  /* 0x00000009061b7248 */ /* 0x000fca0003fe0100 */
[----:B------:R3:W-:Y:S04]  /*0320*/  STG.E desc[UR4][R10.64], R27 ;  /* 0x0000001b0a007986 */ /* 0x0007e8000c101904 */
[----:B------:R-:W-:Y:S02]  /*0330*/  @!P0 IMAD.MOV R12, RZ, RZ, R22 ;  /* 0x000000ffff0c8224 */ /* 0x000fe400078e0216 */
[----:B------:R-:W-:Y:S02]  /*0340*/  @P1 IADD3 R23, PT, PT, R25, RZ, RZ ;  /* 0x000000ff19171210 */ /* 0x000fe40007ffe0ff */
[----:B------:R-:W-:Y:S01]  /*0350*/  IMAD.MOV.U32 R22, RZ, RZ, R12 ;  /* 0x000000ffff167224 */ /* 0x000fe200078e000c */
[----:B------:R-:W-:Y:S02]  /*0360*/  ISETP.GE.AND P0, PT, R12, R21, PT ;  /* 0x000000150c00720c */ /* 0x000fe40003f06270 */
[----:B------:R-:W-:-:S02]  /*0370*/  ISETP.LE.AND P1, PT, R23, R16, PT ;  /* 0x000000101700720c */ /* 0x000fc40003f23270 */
[----:B------:R-:W-:-:S11]  /*0380*/  MOV R25, R23 ;  /* 0x0000001700197202 */ /* 0x000fd60000000f00 */
[----:B---3--:R-:W-:Y:S05]  /*0390*/  @!P0 BRA P1, `(.L_x_6) ;  /* 0xfffffffc00ac8947 */ /* 0x008fea000083ffff */
.L_x_5:
[----:B0-----:R-:W-:Y:S05]  /*03a0*/  BSYNC.RECONVERGENT B2 ;  /* 0x0000000000027941 */ /* 0x001fea0003800200 */
.L_x_4:
[----:B------:R-:W-:Y:S01]  /*03b0*/  ISETP.GT.AND P0, PT, R25, R16, PT ;  /* 0x000000101900720c */ /* 0x000fe20003f04270 */
[----:B------:R-:W-:Y:S01]  /*03c0*/  BSSY.RECONVERGENT B2, `(.L_x_7) ;  /* 0x0000033000027945 */ /* 0x000fe20003800200 */
[----:B------:R-:W-:-:S11]  /*03d0*/  IMAD.MOV.U32 R23, RZ, RZ, R13 ;  /* 0x000000ffff177224 */ /* 0x000fd600078e000d */
[----:B------:R-:W-:Y:S05]  /*03e0*/  @P0 BRA `(.L_x_8) ;  /* 0x0000000000c00947 */ /* 0x000fea0003800000 */
[----:B------:R-:W-:Y:S01]  /*03f0*/  IADD3 R2, PT, PT, -R25, R14, RZ ;  /* 0x0000000e19027210 */ /* 0x000fe20007ffe1ff */
[----:B------:R-:W-:Y:S01]  /*0400*/  BSSY.RECONVERGENT B3, `(.L_x_9) ;  /* 0x000001a000037945 */ /* 0x000fe20003800200 */
[----:B------:R-:W-:Y:S01]  /*0410*/  IMAD.MOV.U32 R23, RZ, RZ, R13 ;  /* 0x000000ffff177224 */ /* 0x000fe200078e000d */
[----:B------:R-:W-:Y:S02]  /*0420*/  MOV R7, R25 ;  /* 0x0000001900077202 */ /* 0x000fe40000000f00 */
[----:B------:R-:W-:-:S13]  /*0430*/  LOP3.LUT P0, R6, R2, 0x3, RZ, 0xc0, !PT ;  /* 0x0000000302067812 */ /* 0x000fda000780c0ff */
[----:B------:R-:W-:Y:S05]  /*0440*/  @!P0 BRA `(.L_x_10) ;  /* 0x0000000000548947 */ /* 0x000fea0003800000 */
[----:B------:R-:W0:Y:S01]  /*0450*/  LDC.64 R2, c[0x0][0x380] ;  /* 0x0000e000ff027b82 */ /* 0x000e220000000a00 */
[----:B------:R-:W-:-:S04]  /*0460*/  IMAD.IADD R5, R20, 0x1, R25 ;  /* 0x0000000114057824 */ /* 0x000fc800078e0219 */
[----:B0-----:R-:W-:-:S03]  /*0470*/  IMAD.WIDE R2, R5, 0x4, R2 ;  /* 0x0000000405027825 */ /* 0x001fc600078e0202 */
[----:B------:R-:W0:Y:S02]  /*0480*/  LDC.64 R4, c[0x0][0x388] ;  /* 0x0000e200ff047b82 */ /* 0x000e240000000a00 */
[----:B------:R-:W2:Y:S01]  /*0490*/  LDG.E R9, desc[UR4][R2.64] ;  /* 0x0000000402097981 */ /* 0x000ea2000c1e1900 */
[----:B------:R-:W-:Y:S01]  /*04a0*/  ISETP.NE.AND P0, PT, R6, 0x1, PT ;  /* 0x000000010600780c */ /* 0x000fe20003f05270 */
[----:B------:R-:W-:Y:S01]  /*04b0*/  VIADD R23, R13, 0x1 ;  /* 0x000000010d177836 */ /* 0x000fe20000000000 */
[----:B------:R-:W-:Y:S01]  /*04c0*/  IADD3 R7, PT, PT, R25, 0x1, RZ ;  /* 0x0000000119077810 */ /* 0x000fe20007ffe0ff */
[----:B0-----:R-:W-:-:S05]  /*04d0*/  IMAD.WIDE R4, R13, 0x4, R4 ;  /* 0x000000040d047825 */ /* 0x001fca00078e0204 */
[----:B--2---:R0:W-:Y:S05]  /*04e0*/  STG.E desc[UR4][R4.64], R9 ;  /* 0x0000000904007986 */ /* 0x0041ea000c101904 */
[----:B------:R-:W-:Y:S05]  /*04f0*/  @!P0 BRA `(.L_x_10) ;  /* 0x0000000000288947 */ /* 0x000fea0003800000 */
[----:B0-----:R-:W2:Y:S01]  /*0500*/  LDG.E R9, desc[UR4][R2.64+0x4] ;  /* 0x0000040402097981 */ /* 0x001ea2000c1e1900 */
[----:B------:R-:W-:Y:S01]  /*0510*/  ISETP.NE.AND P0, PT, R6, 0x2, PT ;  /* 0x000000020600780c */ /* 0x000fe20003f05270 */
[----:B------:R-:W-:Y:S01]  /*0520*/  VIADD R23, R13, 0x2 ;  /* 0x000000020d177836 */ /* 0x000fe20000000000 */
[----:B------:R-:W-:Y:S01]  /*0530*/  IADD3 R7, PT, PT, R25, 0x2, RZ ;  /* 0x0000000219077810 */ /* 0x000fe20007ffe0ff */
[----:B--2---:R1:W-:Y:S10]  /*0540*/  STG.E desc[UR4][R4.64+0x4], R9 ;  /* 0x0000040904007986 */ /* 0x0043f4000c101904 */
[----:B------:R-:W-:Y:S05]  /*0550*/  @!P0 BRA `(.L_x_10) ;  /* 0x0000000000108947 */ /* 0x000fea0003800000 */
[----:B------:R-:W2:Y:S01]  /*0560*/  LDG.E R3, desc[UR4][R2.64+0x8] ;  /* 0x0000080402037981 */ /* 0x000ea2000c1e1900 */
[----:B------:R-:W-:Y:S01]  /*0570*/  IADD3 R23, PT, PT, R13, 0x3, RZ ;  /* 0x000000030d177810 */ /* 0x000fe20007ffe0ff */
[----:B------:R-:W-:Y:S02]  /*0580*/  VIADD R7, R25, 0x3 ;  /* 0x0000000319077836 */ /* 0x000fe40000000000 */
[----:B--2---:R2:W-:Y:S05]  /*0590*/  STG.E desc[UR4][R4.64+0x8], R3 ;  /* 0x0000080304007986 */ /* 0x0045ea000c101904 */
.L_x_10:
[----:B------:R-:W-:Y:S05]  /*05a0*/  BSYNC.RECONVERGENT B3 ;  /* 0x0000000000037941 */ /* 0x000fea0003800200 */
.L_x_9:
[----:B------:R-:W-:-:S04]  /*05b0*/  IADD3 R2, PT, PT, R25, -R14, RZ ;  /* 0x8000000e19027210 */ /* 0x000fc80007ffe0ff */
[----:B------:R-:W-:-:S13]  /*05c0*/  ISETP.GT.U32.AND P0, PT, R2, -0x4, PT ;  /* 0xfffffffc0200780c */ /* 0x000fda0003f04070 */
[----:B------:R-:W-:Y:S05]  /*05d0*/  @P0 BRA `(.L_x_8) ;  /* 0x0000000000440947 */ /* 0x000fea0003800000 */
.L_x_11:
[----:B--2---:R-:W2:Y:S01]  /*05e0*/  LDC.64 R2, c[0x0][0x380] ;  /* 0x0000e000ff027b82 */ /* 0x004ea20000000a00 */
[----:B01-3--:R-:W-:-:S04]  /*05f0*/  IMAD.IADD R5, R20, 0x1, R7 ;  /* 0x0000000114057824 */ /* 0x00bfc800078e0207 */
[----:B--2---:R-:W-:-:S03]  /*0600*/  IMAD.WIDE R2, R5, 0x4, R2 ;  /* 0x0000000405027825 */ /* 0x004fc600078e0202 */
[----:B------:R-:W0:Y:S02]  /*0610*/  LDC.64 R4, c[0x0][0x388] ;  /* 0x0000e200ff047b82 */ /* 0x000e240000000a00 */
[----:B------:R-:W2:Y:S01]  /*0620*/  LDG.E R9, desc[UR4][R2.64] ;  /* 0x0000000402097981 */ /* 0x000ea2000c1e1900 */
[----:B0-----:R-:W-:-:S05]  /*0630*/  IMAD.WIDE R4, R23, 0x4, R4 ;  /* 0x0000000417047825 */ /* 0x001fca00078e0204 */
[----:B--2---:R3:W-:Y:S04]  /*0640*/  STG.E desc[UR4][R4.64], R9 ;  /* 0x0000000904007986 */ /* 0x0047e8000c101904 */
[----:B------:R-:W2:Y:S04]  /*0650*/  LDG.E R11, desc[UR4][R2.64+0x4] ;  /* 0x00000404020b7981 */ /* 0x000ea8000c1e1900 */
[----:B--2---:R3:W-:Y:S04]  /*0660*/  STG.E desc[UR4][R4.64+0x4], R11 ;  /* 0x0000040b04007986 */ /* 0x0047e8000c101904 */
[----:B------:R-:W2:Y:S04]  /*0670*/  LDG.E R13, desc[UR4][R2.64+0x8] ;  /* 0x00000804020d7981 */ /* 0x000ea8000c1e1900 */
[----:B--2---:R3:W-:Y:S04]  /*0680*/  STG.E desc[UR4][R4.64+0x8], R13 ;  /* 0x0000080d04007986 */ /* 0x0047e8000c101904 */
[----:B------:R-:W2:Y:S01]  /*0690*/  LDG.E R25, desc[UR4][R2.64+0xc] ;  /* 0x00000c0402197981 */ /* 0x000ea2000c1e1900 */
[----:B------:R-:W-:Y:S01]  /*06a0*/  IADD3 R7, PT, PT, R7, 0x4, RZ ;  /* 0x0000000407077810 */ /* 0x000fe20007ffe0ff */
[----:B------:R-:W-:-:S03]  /*06b0*/  VIADD R23, R23, 0x4 ;  /* 0x0000000417177836 */ /* 0x000fc60000000000 */
[----:B------:R-:W-:Y:S01]  /*06c0*/  ISETP.NE.AND P0, PT, R7, R14, PT ;  /* 0x0000000e0700720c */ /* 0x000fe20003f05270 */
[----:B--2---:R3:W-:-:S12]  /*06d0*/  STG.E desc[UR4][R4.64+0xc], R25 ;  /* 0x00000c1904007986 */ /* 0x0047d8000c101904 */
[----:B------:R-:W-:Y:S05]  /*06e0*/  @P0 BRA `(.L_x_11) ;  /* 0xfffffffc00bc0947 */ /* 0x000fea000383ffff */
.L_x_8:
[----:B------:R-:W-:Y:S05]  /*06f0*/  BSYNC.RECONVERGENT B2 ;  /* 0x0000000000027941 */ /* 0x000fea0003800200 */
.L_x_7:
[----:B--2---:R-:W2:Y:S01]  /*0700*/  LDC.64 R2, c[0x0][0x380] ;  /* 0x0000e000ff027b82 */ /* 0x004ea20000000a00 */
[----:B------:R-:W-:Y:S01]  /*0710*/  ISETP.GE.AND P1, PT, R22, R21, PT ;  /* 0x000000151600720c */ /* 0x000fe20003f26270 */
[----:B------:R-:W-:Y:S01]  /*0720*/  BSSY.RECONVERGENT B2, `(.L_x_12) ;  /* 0x000000f000027945 */ /* 0x000fe20003800200 */
[----:B------:R-:W-:-:S05]  /*0730*/  ISETP.GT.AND P0, PT, R20, R19, PT ;  /* 0x000000131400720c */ /* 0x000fca0003f04270 */
[----:B01-3--:R-:W0:Y:S08]  /*0740*/  LDC.64 R4, c[0x0][0x388] ;  /* 0x0000e200ff047b82 */ /* 0x00be300000000a00 */
[----:B------:R-:W1:Y:S08]  /*0750*/  LDC.64 R6, c[0x0][0x380] ;  /* 0x0000e000ff067b82 */ /* 0x000e700000000a00 */
[----:B------:R-:W3:Y:S01]  /*0760*/  LDC.64 R8, c[0x0][0x388] ;  /* 0x0000e200ff087b82 */ /* 0x000ee20000000a00 */
[----:B------:R-:W-:Y:S05]  /*0770*/  @P1 BRA `(.L_x_13) ;  /* 0x0000000000241947 */ /* 0x000fea0003800000 */
.L_x_14:
[----:B----4-:R-:W-:-:S05]  /*0780*/  IADD3 R11, PT, PT, R17, R22, RZ ;  /* 0x00000016110b7210 */ /* 0x010fca0007ffe0ff */
[----:B-1----:R-:W-:-:S06]  /*0790*/  IMAD.WIDE R10, R11, 0x4, R6 ;  /* 0x000000040b0a7825 */ /* 0x002fcc00078e0206 */
[----:B------:R-:W4:Y:S01]  /*07a0*/  LDG.E R11, desc[UR4][R10.64] ;  /* 0x000000040a0b7981 */ /* 0x000f22000c1e1900 */
[C---:B---3--:R-:W-:Y:S01]  /*07b0*/  IMAD.WIDE R12, R23.reuse, 0x4, R8 ;  /* 0x00000004170c7825 */ /* 0x048fe200078e0208 */
[----:B------:R-:W-:-:S03]  /*07c0*/  IADD3 R23, PT, PT, R23, 0x1, RZ ;  /* 0x0000000117177810 */ /* 0x000fc60007ffe0ff */
[----:B------:R-:W-:-:S05]  /*07d0*/  VIADD R22, R22, 0x1 ;  /* 0x0000000116167836 */ /* 0x000fca0000000000 */
[----:B------:R-:W-:Y:S01]  /*07e0*/  ISETP.GE.AND P1, PT, R22, R21, PT ;  /* 0x000000151600720c */ /* 0x000fe20003f26270 */
[----:B----4-:R4:W-:-:S12]  /*07f0*/  STG.E desc[UR4][R12.64], R11 ;  /* 0x0000000b0c007986 */ /* 0x0109d8000c101904 */
[----:B------:R-:W-:Y:S05]  /*0800*/  @!P1 BRA `(.L_x_14) ;  /* 0xfffffffc00dc9947 */ /* 0x000fea000383ffff */
.L_x_13:
[----:B------:R-:W-:Y:S05]  /*0810*/  BSYNC.RECONVERGENT B2 ;  /* 0x0000000000027941 */ /* 0x000fea0003800200 */
.L_x_12:
[----:B------:R-:W-:Y:S05]  /*0820*/  @P0 BRA `(.L_x_3) ;  /* 0x00000000001c0947 */ /* 0x000fea0003800000 */
.L_x_15:
[----:B01----:R-:W-:-:S06]  /*0830*/  IMAD.WIDE R6, R20, 0x4, R4 ;  /* 0x0000000414067825 */ /* 0x003fcc00078e0204 */
[----:B------:R-:W5:Y:S01]  /*0840*/  LDG.E R7, desc[UR4][R6.64] ;  /* 0x0000000406077981 */ /* 0x000f62000c1e1900 */
[C---:B--23--:R-:W-:Y:S01]  /*0850*/  IMAD.WIDE R8, R20.reuse, 0x4, R2 ;  /* 0x0000000414087825 */ /* 0x04cfe200078e0202 */
[----:B------:R-:W-:-:S03]  /*0860*/  ISETP.GE.AND P0, PT, R20, R19, PT ;  /* 0x000000131400720c */ /* 0x000fc60003f06270 */
[----:B------:R-:W-:Y:S01]  /*0870*/  VIADD R20, R20, 0x1 ;  /* 0x0000000114147836 */ /* 0x000fe20000000000 */
[----:B-----5:R0:W-:Y:S09]  /*0880*/  STG.E desc[UR4][R8.64], R7 ;  /* 0x0000000708007986 */ /* 0x0201f2000c101904 */
[----:B------:R-:W-:Y:S05]  /*0890*/  @!P0 BRA `(.L_x_15) ;  /* 0xfffffffc00e48947 */ /* 0x000fea000383ffff */
.L_x_3:
[----:B0-----:R-:W-:Y:S05]  /*08a0*/  BSYNC.RECONVERGENT B0 ;  /* 0x0000000000007941 */ /* 0x001fea0003800200 */
.L_x_2:
[----:B------:R-:W-:-:S13]  /*08b0*/  ISETP.GE.AND P0, PT, R18, R15, PT ;  /* 0x0000000f1200720c */ /* 0x000fda0003f06270 */
[----:B------:R-:W-:Y:S05]  /*08c0*/  @!P0 BRA `(.L_x_16) ;  /* 0xfffffff800108947 */ /* 0x000fea000383ffff */
.L_x_1:
[----:B0-----:R-:W-:Y:S05]  /*08d0*/  BSYNC.RECONVERGENT B1 ;  /* 0x0000000000017941 */ /* 0x001fea0003800200 */
.L_x_0:
[----:B------:R-:W0:Y:S01]  /*08e0*/  LDCU UR6, c[0x0][0x390] ;  /* 0x00007200ff0677ac */ /* 0x000e220008000800 */
[----:B------:R-:W-:-:S04]  /*08f0*/  SHF.L.U32 R14, R14, 0x1, RZ ;  /* 0x000000010e0e7819 */ /* 0x000fc800000006ff */
[----:B0-----:R-:W-:-:S13]  /*0900*/  ISETP.GE.AND P0, PT, R14, UR6, PT ;  /* 0x000000060e007c0c */ /* 0x001fda000bf06270 */
[----:B------:R-:W-:Y:S05]  /*0910*/  @!P0 BRA `(.L_x_17) ;  /* 0xfffffff400e88947 */ /* 0x000fea000383ffff */
[----:B------:R-:W-:Y:S05]  /*0920*/  EXIT ;  /* 0x000000000000794d */ /* 0x000fea0003800000 */
.L_x_18:
[----:B------:R-:W-:-:S00]  /*0930*/  BRA `(.L_x_18) ;  /* 0xfffffffc00fc7947 */ /* 0x000fc0000383ffff */
[----:B------:R-:W-:-:S00]  /*0940*/  NOP ;  /* 0x0000000000007918 */ /* 0x000fc00000000000 */
        /* <DEDUP_REMOVED lines=11> */
.L_x_19:


//--------------------- .nv.shared.reserved.0     --------------------------
	.section	.nv.shared.reserved.0,"aw",@nobits
	.weak		__nv_reservedSMEM_offset_0_alias
	.size		__nv_reservedSMEM_offset_0_alias, 0, 64
	.other		__nv_reservedSMEM_offset_0_alias,@"STO_CUDA_RESERVED_SHARED STV_DEFAULT"
__nv_reservedSMEM_offset_0_alias:
	.zero		0
	.zero		64


//--------------------- .nv.constant0._Z9mergeSortPiS_i --------------------------
	.section	.nv.constant0._Z9mergeSortPiS_i,"a",@progbits
	.sectionflags	@""
	.align	4
.nv.constant0._Z9mergeSortPiS_i:
	.zero		916


//--------------------- SYMBOLS --------------------------

	.type		.nv.reservedSmem.offset0,@object
	.size		.nv.reservedSmem.offset0,0x4
